//
// Generated by NVIDIA NVVM Compiler
//
// Compiler Build ID: CL-36424714
// Cuda compilation tools, release 13.0, V13.0.88
// Based on NVVM 20.0.0
//

.version 9.0
.target sm_100
.address_size 64

	// .globl	_ZN3cub18CUB_300001_SM_10006detail11EmptyKernelIvEEvv
.global .align 1 .b8 _ZN41_INTERNAL_68918d46_4_k_cu_74f0992d_2632484cuda3std3__45__cpo5beginE[1];
.global .align 1 .b8 _ZN41_INTERNAL_68918d46_4_k_cu_74f0992d_2632484cuda3std3__45__cpo3endE[1];
.global .align 1 .b8 _ZN41_INTERNAL_68918d46_4_k_cu_74f0992d_2632484cuda3std3__45__cpo6cbeginE[1];
.global .align 1 .b8 _ZN41_INTERNAL_68918d46_4_k_cu_74f0992d_2632484cuda3std3__45__cpo4cendE[1];
.global .align 1 .b8 _ZN41_INTERNAL_68918d46_4_k_cu_74f0992d_2632484cuda3std3__45__cpo6rbeginE[1];
.global .align 1 .b8 _ZN41_INTERNAL_68918d46_4_k_cu_74f0992d_2632484cuda3std3__45__cpo4rendE[1];
.global .align 1 .b8 _ZN41_INTERNAL_68918d46_4_k_cu_74f0992d_2632484cuda3std3__45__cpo7crbeginE[1];
.global .align 1 .b8 _ZN41_INTERNAL_68918d46_4_k_cu_74f0992d_2632484cuda3std3__45__cpo5crendE[1];
.global .align 1 .b8 _ZN41_INTERNAL_68918d46_4_k_cu_74f0992d_2632484cuda3std3__443_GLOBAL__N__68918d46_4_k_cu_74f0992d_2632486ignoreE[1];
.global .align 1 .b8 _ZN41_INTERNAL_68918d46_4_k_cu_74f0992d_2632484cuda3std3__419piecewise_constructE[1];
.global .align 1 .b8 _ZN41_INTERNAL_68918d46_4_k_cu_74f0992d_2632484cuda3std3__48in_placeE[1];
.global .align 1 .b8 _ZN41_INTERNAL_68918d46_4_k_cu_74f0992d_2632484cuda3std3__420unreachable_sentinelE[1];
.global .align 1 .b8 _ZN41_INTERNAL_68918d46_4_k_cu_74f0992d_2632484cuda3std3__47nulloptE[1];
.global .align 1 .b8 _ZN41_INTERNAL_68918d46_4_k_cu_74f0992d_2632484cuda3std3__48unexpectE[1];
.global .align 1 .b8 _ZN41_INTERNAL_68918d46_4_k_cu_74f0992d_2632484cuda3std6ranges3__45__cpo4swapE[1];
.global .align 1 .b8 _ZN41_INTERNAL_68918d46_4_k_cu_74f0992d_2632484cuda3std6ranges3__45__cpo9iter_moveE[1];
.global .align 1 .b8 _ZN41_INTERNAL_68918d46_4_k_cu_74f0992d_2632484cuda3std6ranges3__45__cpo5beginE[1];
.global .align 1 .b8 _ZN41_INTERNAL_68918d46_4_k_cu_74f0992d_2632484cuda3std6ranges3__45__cpo3endE[1];
.global .align 1 .b8 _ZN41_INTERNAL_68918d46_4_k_cu_74f0992d_2632484cuda3std6ranges3__45__cpo6cbeginE[1];
.global .align 1 .b8 _ZN41_INTERNAL_68918d46_4_k_cu_74f0992d_2632484cuda3std6ranges3__45__cpo4cendE[1];
.global .align 1 .b8 _ZN41_INTERNAL_68918d46_4_k_cu_74f0992d_2632484cuda3std6ranges3__45__cpo7advanceE[1];
.global .align 1 .b8 _ZN41_INTERNAL_68918d46_4_k_cu_74f0992d_2632484cuda3std6ranges3__45__cpo9iter_swapE[1];
.global .align 1 .b8 _ZN41_INTERNAL_68918d46_4_k_cu_74f0992d_2632484cuda3std6ranges3__45__cpo4nextE[1];
.global .align 1 .b8 _ZN41_INTERNAL_68918d46_4_k_cu_74f0992d_2632484cuda3std6ranges3__45__cpo4prevE[1];
.global .align 1 .b8 _ZN41_INTERNAL_68918d46_4_k_cu_74f0992d_2632484cuda3std6ranges3__45__cpo4dataE[1];
.global .align 1 .b8 _ZN41_INTERNAL_68918d46_4_k_cu_74f0992d_2632484cuda3std6ranges3__45__cpo5cdataE[1];
.global .align 1 .b8 _ZN41_INTERNAL_68918d46_4_k_cu_74f0992d_2632484cuda3std6ranges3__45__cpo4sizeE[1];
.global .align 1 .b8 _ZN41_INTERNAL_68918d46_4_k_cu_74f0992d_2632484cuda3std6ranges3__45__cpo5ssizeE[1];
.global .align 1 .b8 _ZN41_INTERNAL_68918d46_4_k_cu_74f0992d_2632484cuda3std6ranges3__45__cpo8distanceE[1];
.global .align 1 .b8 _ZN41_INTERNAL_68918d46_4_k_cu_74f0992d_2632486thrust24THRUST_300001_SM_1000_NS8cuda_cub3parE[1];
.global .align 1 .b8 _ZN41_INTERNAL_68918d46_4_k_cu_74f0992d_2632486thrust24THRUST_300001_SM_1000_NS8cuda_cub10par_nosyncE[1];
.global .align 1 .b8 _ZN41_INTERNAL_68918d46_4_k_cu_74f0992d_2632486thrust24THRUST_300001_SM_1000_NS6system6detail10sequential3seqE[1];
.global .align 1 .b8 _ZN41_INTERNAL_68918d46_4_k_cu_74f0992d_2632486thrust24THRUST_300001_SM_1000_NS6system3cpp3parE[1];
.global .align 1 .b8 _ZN41_INTERNAL_68918d46_4_k_cu_74f0992d_2632486thrust24THRUST_300001_SM_1000_NS12placeholders2_1E[1];
.global .align 1 .b8 _ZN41_INTERNAL_68918d46_4_k_cu_74f0992d_2632486thrust24THRUST_300001_SM_1000_NS12placeholders2_2E[1];
.global .align 1 .b8 _ZN41_INTERNAL_68918d46_4_k_cu_74f0992d_2632486thrust24THRUST_300001_SM_1000_NS12placeholders2_3E[1];
.global .align 1 .b8 _ZN41_INTERNAL_68918d46_4_k_cu_74f0992d_2632486thrust24THRUST_300001_SM_1000_NS12placeholders2_4E[1];
.global .align 1 .b8 _ZN41_INTERNAL_68918d46_4_k_cu_74f0992d_2632486thrust24THRUST_300001_SM_1000_NS12placeholders2_5E[1];
.global .align 1 .b8 _ZN41_INTERNAL_68918d46_4_k_cu_74f0992d_2632486thrust24THRUST_300001_SM_1000_NS12placeholders2_6E[1];
.global .align 1 .b8 _ZN41_INTERNAL_68918d46_4_k_cu_74f0992d_2632486thrust24THRUST_300001_SM_1000_NS12placeholders2_7E[1];
.global .align 1 .b8 _ZN41_INTERNAL_68918d46_4_k_cu_74f0992d_2632486thrust24THRUST_300001_SM_1000_NS12placeholders2_8E[1];
.global .align 1 .b8 _ZN41_INTERNAL_68918d46_4_k_cu_74f0992d_2632486thrust24THRUST_300001_SM_1000_NS12placeholders2_9E[1];
.global .align 1 .b8 _ZN41_INTERNAL_68918d46_4_k_cu_74f0992d_2632486thrust24THRUST_300001_SM_1000_NS12placeholders3_10E[1];
.global .align 1 .b8 _ZN41_INTERNAL_68918d46_4_k_cu_74f0992d_2632486thrust24THRUST_300001_SM_1000_NS3seqE[1];
.global .align 1 .b8 _ZN41_INTERNAL_68918d46_4_k_cu_74f0992d_2632486thrust24THRUST_300001_SM_1000_NS6deviceE[1];

.visible .entry _ZN3cub18CUB_300001_SM_10006detail11EmptyKernelIvEEvv()
{


	ret;

}


// ===== COMPILED SASS (sm_100) =====

	.target	sm_100

	.elftype	@"ET_EXEC"


//--------------------- .note.nv.tkinfo           --------------------------
	.section	.note.nv.tkinfo,"",@"SHT_NOTE"
	.sectionflags	@"SHF_NOTE_NV_TKINFO"
	.tkinfo
        /*0018*/ 	.word	0x00000002
        /*0030*/ 	.string	""
        /*0030*/ 	.string	"ptxas"
        /*0030*/ 	.string	"Cuda compilation tools, release 13.0, V13.0.88"
        /*0030*/ 	.string	"Build cuda_13.0.r13.0/compiler.36424714_0"
        /*0030*/ 	.string	"-arch sm_100 -m 64 "



//--------------------- .note.nv.cuinfo           --------------------------
	.section	.note.nv.cuinfo,"",@"SHT_NOTE"
	.sectionflags	@"SHF_NOTE_NV_CUINFO"
        /*0018*/ 	.short	0x0002
        /*001a*/ 	.short	0x0064
        /*001c*/ 	.short	0x0082
	.zero		2


//--------------------- .nv.info                  --------------------------
	.section	.nv.info,"",@"SHT_CUDA_INFO"
	.align	4


	//----- nvinfo : EIATTR_REGCOUNT
	.align		4
        /*0000*/ 	.byte	0x04, 0x2f
        /*0002*/ 	.short	(.L_46 - .L_45)
	.align		4
.L_45:
        /*0004*/ 	.word	index@(_ZN3cub18CUB_300001_SM_10006detail11EmptyKernelIvEEvv)
        /*0008*/ 	.word	0x00000004


	//----- nvinfo : EIATTR_FRAME_SIZE
	.align		4
.L_46:
        /*000c*/ 	.byte	0x04, 0x11
        /*000e*/ 	.short	(.L_48 - .L_47)
	.align		4
.L_47:
        /*0010*/ 	.word	index@(_ZN3cub18CUB_300001_SM_10006detail11EmptyKernelIvEEvv)
        /*0014*/ 	.word	0x00000000


	//----- nvinfo : EIATTR_MIN_STACK_SIZE
	.align		4
.L_48:
        /*0018*/ 	.byte	0x04, 0x12
        /*001a*/ 	.short	(.L_50 - .L_49)
	.align		4
.L_49:
        /*001c*/ 	.word	index@(_ZN3cub18CUB_300001_SM_10006detail11EmptyKernelIvEEvv)
        /*0020*/ 	.word	0x00000000
.L_50:


//--------------------- .nv.compat                --------------------------
	.section	.nv.compat,"",@"SHT_CUDA_COMPAT_INFO"
	.align	4
        /*0000*/ 	.byte	0x02, 0x09, 0x00, 0x00, 0x02, 0x02, 0x01, 0x00, 0x02, 0x05, 0x05, 0x00, 0x03, 0x07, 0x01, 0x01
        /*0010*/ 	.byte	0x02, 0x03, 0x00, 0x00, 0x02, 0x06, 0x01, 0x00, 0x04, 0x0b, 0x08, 0x00, 0x09, 0x00, 0x00, 0x00
        /*0020*/ 	.byte	0x00, 0x00, 0x00, 0x00


//--------------------- .nv.info._ZN3cub18CUB_300001_SM_10006detail11EmptyKernelIvEEvv --------------------------
	.section	.nv.info._ZN3cub18CUB_300001_SM_10006detail11EmptyKernelIvEEvv,"",@"SHT_CUDA_INFO"
	.sectionflags	@""
	.align	4


	//----- nvinfo : EIATTR_CUDA_API_VERSION
	.align		4
        /*0000*/ 	.byte	0x04, 0x37
        /*0002*/ 	.short	(.L_52 - .L_51)
.L_51:
        /*0004*/ 	.word	0x00000082


	//----- nvinfo : EIATTR_SPARSE_MMA_MASK
	.align		4
.L_52:
        /*0008*/ 	.byte	0x03, 0x50
        /*000a*/ 	.short	0x0000


	//----- nvinfo : EIATTR_MAXREG_COUNT
	.align		4
        /*000c*/ 	.byte	0x03, 0x1b
        /*000e*/ 	.short	0x00ff


	//----- nvinfo : EIATTR_MERCURY_ISA_VERSION
	.align		4
        /*0010*/ 	.byte	0x03, 0x5f
        /*0012*/ 	.short	0x0101


	//----- nvinfo : EIATTR_VRC_CTA_INIT_COUNT
	.align		4
        /*0014*/ 	.byte	0x02, 0x4a
	.zero		1
	.zero		1


	//----- nvinfo : EIATTR_EXIT_INSTR_OFFSETS
	.align		4
        /*0018*/ 	.byte	0x04, 0x1c
        /*001a*/ 	.short	(.L_54 - .L_53)


	//   ....[0]....
.L_53:
        /*001c*/ 	.word	0x00000010


	//----- nvinfo : EIATTR_SW_WAR
	.align		4
.L_54:
        /*0020*/ 	.byte	0x04, 0x36
        /*0022*/ 	.short	(.L_56 - .L_55)
.L_55:
        /*0024*/ 	.word	0x00000008
.L_56:


//--------------------- .nv.callgraph             --------------------------
	.section	.nv.callgraph,"",@"SHT_CUDA_CALLGRAPH"
	.align	4
	.sectionentsize	8
	.align		4
        /*0000*/ 	.word	0x00000000
	.align		4
        /*0004*/ 	.word	0xffffffff
	.align		4
        /*0008*/ 	.word	0x00000000
	.align		4
        /*000c*/ 	.word	0xfffffffe
	.align		4
        /*0010*/ 	.word	0x00000000
	.align		4
        /*0014*/ 	.word	0xfffffffd
	.align		4
        /*0018*/ 	.word	0x00000000
	.align		4
        /*001c*/ 	.word	0xfffffffc


//--------------------- .nv.constant4             --------------------------
	.section	.nv.constant4,"a",@progbits
	.align	8
	.align		8
.nv.constant4:
        /*0000*/ 	.dword	_ZN41_INTERNAL_68918d46_4_k_cu_74f0992d_2634384cuda3std3__45__cpo5beginE
	.align		8
        /*0008*/ 	.dword	_ZN41_INTERNAL_68918d46_4_k_cu_74f0992d_2634384cuda3std3__45__cpo3endE
	.align		8
        /*0010*/ 	.dword	_ZN41_INTERNAL_68918d46_4_k_cu_74f0992d_2634384cuda3std3__45__cpo6cbeginE
	.align		8
        /*0018*/ 	.dword	_ZN41_INTERNAL_68918d46_4_k_cu_74f0992d_2634384cuda3std3__45__cpo4cendE
	.align		8
        /*0020*/ 	.dword	_ZN41_INTERNAL_68918d46_4_k_cu_74f0992d_2634384cuda3std3__45__cpo6rbeginE
	.align		8
        /*0028*/ 	.dword	_ZN41_INTERNAL_68918d46_4_k_cu_74f0992d_2634384cuda3std3__45__cpo4rendE
	.align		8
        /*0030*/ 	.dword	_ZN41_INTERNAL_68918d46_4_k_cu_74f0992d_2634384cuda3std3__45__cpo7crbeginE
	.align		8
        /*0038*/ 	.dword	_ZN41_INTERNAL_68918d46_4_k_cu_74f0992d_2634384cuda3std3__45__cpo5crendE
	.align		8
        /*0040*/ 	.dword	_ZN41_INTERNAL_68918d46_4_k_cu_74f0992d_2634384cuda3std3__443_GLOBAL__N__68918d46_4_k_cu_74f0992d_2634386ignoreE
	.align		8
        /*0048*/ 	.dword	_ZN41_INTERNAL_68918d46_4_k_cu_74f0992d_2634384cuda3std3__419piecewise_constructE
	.align		8
        /*0050*/ 	.dword	_ZN41_INTERNAL_68918d46_4_k_cu_74f0992d_2634384cuda3std3__48in_placeE
	.align		8
        /*0058*/ 	.dword	_ZN41_INTERNAL_68918d46_4_k_cu_74f0992d_2634384cuda3std3__420unreachable_sentinelE
	.align		8
        /*0060*/ 	.dword	_ZN41_INTERNAL_68918d46_4_k_cu_74f0992d_2634384cuda3std3__47nulloptE
	.align		8
        /*0068*/ 	.dword	_ZN41_INTERNAL_68918d46_4_k_cu_74f0992d_2634384cuda3std3__48unexpectE
	.align		8
        /*0070*/ 	.dword	_ZN41_INTERNAL_68918d46_4_k_cu_74f0992d_2634384cuda3std6ranges3__45__cpo4swapE
	.align		8
        /*0078*/ 	.dword	_ZN41_INTERNAL_68918d46_4_k_cu_74f0992d_2634384cuda3std6ranges3__45__cpo9iter_moveE
	.align		8
        /*0080*/ 	.dword	_ZN41_INTERNAL_68918d46_4_k_cu_74f0992d_2634384cuda3std6ranges3__45__cpo5beginE
	.align		8
        /*0088*/ 	.dword	_ZN41_INTERNAL_68918d46_4_k_cu_74f0992d_2634384cuda3std6ranges3__45__cpo3endE
	.align		8
        /*0090*/ 	.dword	_ZN41_INTERNAL_68918d46_4_k_cu_74f0992d_2634384cuda3std6ranges3__45__cpo6cbeginE
	.align		8
        /*0098*/ 	.dword	_ZN41_INTERNAL_68918d46_4_k_cu_74f0992d_2634384cuda3std6ranges3__45__cpo4cendE
	.align		8
        /*00a0*/ 	.dword	_ZN41_INTERNAL_68918d46_4_k_cu_74f0992d_2634384cuda3std6ranges3__45__cpo7advanceE
	.align		8
        /*00a8*/ 	.dword	_ZN41_INTERNAL_68918d46_4_k_cu_74f0992d_2634384cuda3std6ranges3__45__cpo9iter_swapE
	.align		8
        /*00b0*/ 	.dword	_ZN41_INTERNAL_68918d46_4_k_cu_74f0992d_2634384cuda3std6ranges3__45__cpo4nextE
	.align		8
        /*00b8*/ 	.dword	_ZN41_INTERNAL_68918d46_4_k_cu_74f0992d_2634384cuda3std6ranges3__45__cpo4prevE
	.align		8
        /*00c0*/ 	.dword	_ZN41_INTERNAL_68918d46_4_k_cu_74f0992d_2634384cuda3std6ranges3__45__cpo4dataE
	.align		8
        /*00c8*/ 	.dword	_ZN41_INTERNAL_68918d46_4_k_cu_74f0992d_2634384cuda3std6ranges3__45__cpo5cdataE
	.align		8
        /*00d0*/ 	.dword	_ZN41_INTERNAL_68918d46_4_k_cu_74f0992d_2634384cuda3std6ranges3__45__cpo4sizeE
	.align		8
        /*00d8*/ 	.dword	_ZN41_INTERNAL_68918d46_4_k_cu_74f0992d_2634384cuda3std6ranges3__45__cpo5ssizeE
	.align		8
        /*00e0*/ 	.dword	_ZN41_INTERNAL_68918d46_4_k_cu_74f0992d_2634384cuda3std6ranges3__45__cpo8distanceE
	.align		8
        /*00e8*/ 	.dword	_ZN41_INTERNAL_68918d46_4_k_cu_74f0992d_2634386thrust24THRUST_300001_SM_1000_NS8cuda_cub3parE
	.align		8
        /*00f0*/ 	.dword	_ZN41_INTERNAL_68918d46_4_k_cu_74f0992d_2634386thrust24THRUST_300001_SM_1000_NS8cuda_cub10par_nosyncE
	.align		8
        /*00f8*/ 	.dword	_ZN41_INTERNAL_68918d46_4_k_cu_74f0992d_2634386thrust24THRUST_300001_SM_1000_NS6system6detail10sequential3seqE
	.align		8
        /*0100*/ 	.dword	_ZN41_INTERNAL_68918d46_4_k_cu_74f0992d_2634386thrust24THRUST_300001_SM_1000_NS6system3cpp3parE
	.align		8
        /*0108*/ 	.dword	_ZN41_INTERNAL_68918d46_4_k_cu_74f0992d_2634386thrust24THRUST_300001_SM_1000_NS12placeholders2_1E
	.align		8
        /*0110*/ 	.dword	_ZN41_INTERNAL_68918d46_4_k_cu_74f0992d_2634386thrust24THRUST_300001_SM_1000_NS12placeholders2_2E
	.align		8
        /*0118*/ 	.dword	_ZN41_INTERNAL_68918d46_4_k_cu_74f0992d_2634386thrust24THRUST_300001_SM_1000_NS12placeholders2_3E
	.align		8
        /*0120*/ 	.dword	_ZN41_INTERNAL_68918d46_4_k_cu_74f0992d_2634386thrust24THRUST_300001_SM_1000_NS12placeholders2_4E
	.align		8
        /*0128*/ 	.dword	_ZN41_INTERNAL_68918d46_4_k_cu_74f0992d_2634386thrust24THRUST_300001_SM_1000_NS12placeholders2_5E
	.align		8
        /*0130*/ 	.dword	_ZN41_INTERNAL_68918d46_4_k_cu_74f0992d_2634386thrust24THRUST_300001_SM_1000_NS12placeholders2_6E
	.align		8
        /*0138*/ 	.dword	_ZN41_INTERNAL_68918d46_4_k_cu_74f0992d_2634386thrust24THRUST_300001_SM_1000_NS12placeholders2_7E
	.align		8
        /*0140*/ 	.dword	_ZN41_INTERNAL_68918d46_4_k_cu_74f0992d_2634386thrust24THRUST_300001_SM_1000_NS12placeholders2_8E
	.align		8
        /*0148*/ 	.dword	_ZN41_INTERNAL_68918d46_4_k_cu_74f0992d_2634386thrust24THRUST_300001_SM_1000_NS12placeholders2_9E
	.align		8
        /*0150*/ 	.dword	_ZN41_INTERNAL_68918d46_4_k_cu_74f0992d_2634386thrust24THRUST_300001_SM_1000_NS12placeholders3_10E
	.align		8
        /*0158*/ 	.dword	_ZN41_INTERNAL_68918d46_4_k_cu_74f0992d_2634386thrust24THRUST_300001_SM_1000_NS3seqE
	.align		8
        /*0160*/ 	.dword	_ZN41_INTERNAL_68918d46_4_k_cu_74f0992d_2634386thrust24THRUST_300001_SM_1000_NS6deviceE


//--------------------- .text._ZN3cub18CUB_300001_SM_10006detail11EmptyKernelIvEEvv --------------------------
	.section	.text._ZN3cub18CUB_300001_SM_10006detail11EmptyKernelIvEEvv,"ax",@progbits
	.align	128
        .global         _ZN3cub18CUB_300001_SM_10006detail11EmptyKernelIvEEvv
        .type           _ZN3cub18CUB_300001_SM_10006detail11EmptyKernelIvEEvv,@function
        .size           _ZN3cub18CUB_300001_SM_10006detail11EmptyKernelIvEEvv,(.L_x_1 - _ZN3cub18CUB_300001_SM_10006detail11EmptyKernelIvEEvv)
        .other          _ZN3cub18CUB_300001_SM_10006detail11EmptyKernelIvEEvv,@"STO_CUDA_ENTRY STV_DEFAULT"
_ZN3cub18CUB_300001_SM_10006detail11EmptyKernelIvEEvv:
.text._ZN3cub18CUB_300001_SM_10006detail11EmptyKernelIvEEvv:
[----:B------:R-:W-:Y:S01]  /*0000*/  LDC R1, c[0x0][0x37c] ;  /* 0x0000df00ff017b82 */ /* 0x000fe20000000800 */
[----:B------:R-:W-:Y:S05]  /*0010*/  EXIT ;  /* 0x000000000000794d */ /* 0x000fea0003800000 */
.L_x_0:
[----:B------:R-:W-:-:S00]  /*0020*/  BRA `(.L_x_0) ;  /* 0xfffffffc00fc7947 */ /* 0x000fc0000383ffff */
[----:B------:R-:W-:-:S00]  /*0030*/  NOP ;  /* 0x0000000000007918 */ /* 0x000fc00000000000 */
        /* <DEDUP_REMOVED lines=12> */
.L_x_1:


//--------------------- .nv.shared.reserved.0     --------------------------
	.section	.nv.shared.reserved.0,"aw",@nobits
	.weak		__nv_reservedSMEM_offset_0_alias
	.size		__nv_reservedSMEM_offset_0_alias, 0, 64
	.other		__nv_reservedSMEM_offset_0_alias,@"STO_CUDA_RESERVED_SHARED STV_DEFAULT"
__nv_reservedSMEM_offset_0_alias:
	.zero		0
	.zero		64


//--------------------- .nv.global                --------------------------
	.section	.nv.global,"aw",@nobits
.nv.global:
	.type		_ZN41_INTERNAL_68918d46_4_k_cu_74f0992d_2634386thrust24THRUST_300001_SM_1000_NS12placeholders2_8E,@object
	.size		_ZN41_INTERNAL_68918d46_4_k_cu_74f0992d_2634386thrust24THRUST_300001_SM_1000_NS12placeholders2_8E,(_ZN41_INTERNAL_68918d46_4_k_cu_74f0992d_2634384cuda3std3__443_GLOBAL__N__68918d46_4_k_cu_74f0992d_2634386ignoreE - _ZN41_INTERNAL_68918d46_4_k_cu_74f0992d_2634386thrust24THRUST_300001_SM_1000_NS12placeholders2_8E)
_ZN41_INTERNAL_68918d46_4_k_cu_74f0992d_2634386thrust24THRUST_300001_SM_1000_NS12placeholders2_8E:
	.zero		1
	.type		_ZN41_INTERNAL_68918d46_4_k_cu_74f0992d_2634384cuda3std3__443_GLOBAL__N__68918d46_4_k_cu_74f0992d_2634386ignoreE,@object
	.size		_ZN41_INTERNAL_68918d46_4_k_cu_74f0992d_2634384cuda3std3__443_GLOBAL__N__68918d46_4_k_cu_74f0992d_2634386ignoreE,(_ZN41_INTERNAL_68918d46_4_k_cu_74f0992d_2634384cuda3std6ranges3__45__cpo4dataE - _ZN41_INTERNAL_68918d46_4_k_cu_74f0992d_2634384cuda3std3__443_GLOBAL__N__68918d46_4_k_cu_74f0992d_2634386ignoreE)
_ZN41_INTERNAL_68918d46_4_k_cu_74f0992d_2634384cuda3std3__443_GLOBAL__N__68918d46_4_k_cu_74f0992d_2634386ignoreE:
	.zero		1
	.type		_ZN41_INTERNAL_68918d46_4_k_cu_74f0992d_2634384cuda3std6ranges3__45__cpo4dataE,@object
	.size		_ZN41_INTERNAL_68918d46_4_k_cu_74f0992d_2634384cuda3std6ranges3__45__cpo4dataE,(_ZN41_INTERNAL_68918d46_4_k_cu_74f0992d_2634386thrust24THRUST_300001_SM_1000_NS6system3cpp3parE - _ZN41_INTERNAL_68918d46_4_k_cu_74f0992d_2634384cuda3std6ranges3__45__cpo4dataE)
_ZN41_INTERNAL_68918d46_4_k_cu_74f0992d_2634384cuda3std6ranges3__45__cpo4dataE:
	.zero		1
	.type		_ZN41_INTERNAL_68918d46_4_k_cu_74f0992d_2634386thrust24THRUST_300001_SM_1000_NS6system3cpp3parE,@object
	.size		_ZN41_INTERNAL_68918d46_4_k_cu_74f0992d_2634386thrust24THRUST_300001_SM_1000_NS6system3cpp3parE,(_ZN41_INTERNAL_68918d46_4_k_cu_74f0992d_2634384cuda3std3__45__cpo5beginE - _ZN41_INTERNAL_68918d46_4_k_cu_74f0992d_2634386thrust24THRUST_300001_SM_1000_NS6system3cpp3parE)
_ZN41_INTERNAL_68918d46_4_k_cu_74f0992d_2634386thrust24THRUST_300001_SM_1000_NS6system3cpp3parE:
	.zero		1
	.type		_ZN41_INTERNAL_68918d46_4_k_cu_74f0992d_2634384cuda3std3__45__cpo5beginE,@object
	.size		_ZN41_INTERNAL_68918d46_4_k_cu_74f0992d_2634384cuda3std3__45__cpo5beginE,(_ZN41_INTERNAL_68918d46_4_k_cu_74f0992d_2634384cuda3std6ranges3__45__cpo5beginE - _ZN41_INTERNAL_68918d46_4_k_cu_74f0992d_2634384cuda3std3__45__cpo5beginE)
_ZN41_INTERNAL_68918d46_4_k_cu_74f0992d_2634384cuda3std3__45__cpo5beginE:
	.zero		1
	.type		_ZN41_INTERNAL_68918d46_4_k_cu_74f0992d_2634384cuda3std6ranges3__45__cpo5beginE,@object
	.size		_ZN41_INTERNAL_68918d46_4_k_cu_74f0992d_2634384cuda3std6ranges3__45__cpo5beginE,(_ZN41_INTERNAL_68918d46_4_k_cu_74f0992d_2634386thrust24THRUST_300001_SM_1000_NS6deviceE - _ZN41_INTERNAL_68918d46_4_k_cu_74f0992d_2634384cuda3std6ranges3__45__cpo5beginE)
_ZN41_INTERNAL_68918d46_4_k_cu_74f0992d_2634384cuda3std6ranges3__45__cpo5beginE:
	.zero		1
	.type		_ZN41_INTERNAL_68918d46_4_k_cu_74f0992d_2634386thrust24THRUST_300001_SM_1000_NS6deviceE,@object
	.size		_ZN41_INTERNAL_68918d46_4_k_cu_74f0992d_2634386thrust24THRUST_300001_SM_1000_NS6deviceE,(_ZN41_INTERNAL_68918d46_4_k_cu_74f0992d_2634384cuda3std3__47nulloptE - _ZN41_INTERNAL_68918d46_4_k_cu_74f0992d_2634386thrust24THRUST_300001_SM_1000_NS6deviceE)
_ZN41_INTERNAL_68918d46_4_k_cu_74f0992d_2634386thrust24THRUST_300001_SM_1000_NS6deviceE:
	.zero		1
	.type		_ZN41_INTERNAL_68918d46_4_k_cu_74f0992d_2634384cuda3std3__47nulloptE,@object
	.size		_ZN41_INTERNAL_68918d46_4_k_cu_74f0992d_2634384cuda3std3__47nulloptE,(_ZN41_INTERNAL_68918d46_4_k_cu_74f0992d_2634384cuda3std6ranges3__45__cpo8distanceE - _ZN41_INTERNAL_68918d46_4_k_cu_74f0992d_2634384cuda3std3__47nulloptE)
_ZN41_INTERNAL_68918d46_4_k_cu_74f0992d_2634384cuda3std3__47nulloptE:
	.zero		1
	.type		_ZN41_INTERNAL_68918d46_4_k_cu_74f0992d_2634384cuda3std6ranges3__45__cpo8distanceE,@object
	.size		_ZN41_INTERNAL_68918d46_4_k_cu_74f0992d_2634384cuda3std6ranges3__45__cpo8distanceE,(_ZN41_INTERNAL_68918d46_4_k_cu_74f0992d_2634386thrust24THRUST_300001_SM_1000_NS12placeholders2_4E - _ZN41_INTERNAL_68918d46_4_k_cu_74f0992d_2634384cuda3std6ranges3__45__cpo8distanceE)
_ZN41_INTERNAL_68918d46_4_k_cu_74f0992d_2634384cuda3std6ranges3__45__cpo8distanceE:
	.zero		1
	.type		_ZN41_INTERNAL_68918d46_4_k_cu_74f0992d_2634386thrust24THRUST_300001_SM_1000_NS12placeholders2_4E,@object
	.size		_ZN41_INTERNAL_68918d46_4_k_cu_74f0992d_2634386thrust24THRUST_300001_SM_1000_NS12placeholders2_4E,(_ZN41_INTERNAL_68918d46_4_k_cu_74f0992d_2634384cuda3std3__45__cpo6rbeginE - _ZN41_INTERNAL_68918d46_4_k_cu_74f0992d_2634386thrust24THRUST_300001_SM_1000_NS12placeholders2_4E)
_ZN41_INTERNAL_68918d46_4_k_cu_74f0992d_2634386thrust24THRUST_300001_SM_1000_NS12placeholders2_4E:
	.zero		1
	.type		_ZN41_INTERNAL_68918d46_4_k_cu_74f0992d_2634384cuda3std3__45__cpo6rbeginE,@object
	.size		_ZN41_INTERNAL_68918d46_4_k_cu_74f0992d_2634384cuda3std3__45__cpo6rbeginE,(_ZN41_INTERNAL_68918d46_4_k_cu_74f0992d_2634384cuda3std6ranges3__45__cpo7advanceE - _ZN41_INTERNAL_68918d46_4_k_cu_74f0992d_2634384cuda3std3__45__cpo6rbeginE)
_ZN41_INTERNAL_68918d46_4_k_cu_74f0992d_2634384cuda3std3__45__cpo6rbeginE:
	.zero		1
	.type		_ZN41_INTERNAL_68918d46_4_k_cu_74f0992d_2634384cuda3std6ranges3__45__cpo7advanceE,@object
	.size		_ZN41_INTERNAL_68918d46_4_k_cu_74f0992d_2634384cuda3std6ranges3__45__cpo7advanceE,(_ZN41_INTERNAL_68918d46_4_k_cu_74f0992d_2634386thrust24THRUST_300001_SM_1000_NS12placeholders3_10E - _ZN41_INTERNAL_68918d46_4_k_cu_74f0992d_2634384cuda3std6ranges3__45__cpo7advanceE)
_ZN41_INTERNAL_68918d46_4_k_cu_74f0992d_2634384cuda3std6ranges3__45__cpo7advanceE:
	.zero		1
	.type		_ZN41_INTERNAL_68918d46_4_k_cu_74f0992d_2634386thrust24THRUST_300001_SM_1000_NS12placeholders3_10E,@object
	.size		_ZN41_INTERNAL_68918d46_4_k_cu_74f0992d_2634386thrust24THRUST_300001_SM_1000_NS12placeholders3_10E,(_ZN41_INTERNAL_68918d46_4_k_cu_74f0992d_2634384cuda3std3__48in_placeE - _ZN41_INTERNAL_68918d46_4_k_cu_74f0992d_2634386thrust24THRUST_300001_SM_1000_NS12placeholders3_10E)
_ZN41_INTERNAL_68918d46_4_k_cu_74f0992d_2634386thrust24THRUST_300001_SM_1000_NS12placeholders3_10E:
	.zero		1
	.type		_ZN41_INTERNAL_68918d46_4_k_cu_74f0992d_2634384cuda3std3__48in_placeE,@object
	.size		_ZN41_INTERNAL_68918d46_4_k_cu_74f0992d_2634384cuda3std3__48in_placeE,(_ZN41_INTERNAL_68918d46_4_k_cu_74f0992d_2634384cuda3std6ranges3__45__cpo4sizeE - _ZN41_INTERNAL_68918d46_4_k_cu_74f0992d_2634384cuda3std3__48in_placeE)
_ZN41_INTERNAL_68918d46_4_k_cu_74f0992d_2634384cuda3std3__48in_placeE:
	.zero		1
	.type		_ZN41_INTERNAL_68918d46_4_k_cu_74f0992d_2634384cuda3std6ranges3__45__cpo4sizeE,@object
	.size		_ZN41_INTERNAL_68918d46_4_k_cu_74f0992d_2634384cuda3std6ranges3__45__cpo4sizeE,(_ZN41_INTERNAL_68918d46_4_k_cu_74f0992d_2634386thrust24THRUST_300001_SM_1000_NS12placeholders2_2E - _ZN41_INTERNAL_68918d46_4_k_cu_74f0992d_2634384cuda3std6ranges3__45__cpo4sizeE)
_ZN41_INTERNAL_68918d46_4_k_cu_74f0992d_2634384cuda3std6ranges3__45__cpo4sizeE:
	.zero		1
	.type		_ZN41_INTERNAL_68918d46_4_k_cu_74f0992d_2634386thrust24THRUST_300001_SM_1000_NS12placeholders2_2E,@object
	.size		_ZN41_INTERNAL_68918d46_4_k_cu_74f0992d_2634386thrust24THRUST_300001_SM_1000_NS12placeholders2_2E,(_ZN41_INTERNAL_68918d46_4_k_cu_74f0992d_2634384cuda3std3__45__cpo6cbeginE - _ZN41_INTERNAL_68918d46_4_k_cu_74f0992d_2634386thrust24THRUST_300001_SM_1000_NS12placeholders2_2E)
_ZN41_INTERNAL_68918d46_4_k_cu_74f0992d_2634386thrust24THRUST_300001_SM_1000_NS12placeholders2_2E:
	.zero		1
	.type		_ZN41_INTERNAL_68918d46_4_k_cu_74f0992d_2634384cuda3std3__45__cpo6cbeginE,@object
	.size		_ZN41_INTERNAL_68918d46_4_k_cu_74f0992d_2634384cuda3std3__45__cpo6cbeginE,(_ZN41_INTERNAL_68918d46_4_k_cu_74f0992d_2634384cuda3std6ranges3__45__cpo6cbeginE - _ZN41_INTERNAL_68918d46_4_k_cu_74f0992d_2634384cuda3std3__45__cpo6cbeginE)
_ZN41_INTERNAL_68918d46_4_k_cu_74f0992d_2634384cuda3std3__45__cpo6cbeginE:
	.zero		1
	.type		_ZN41_INTERNAL_68918d46_4_k_cu_74f0992d_2634384cuda3std6ranges3__45__cpo6cbeginE,@object
	.size		_ZN41_INTERNAL_68918d46_4_k_cu_74f0992d_2634384cuda3std6ranges3__45__cpo6cbeginE,(_ZN41_INTERNAL_68918d46_4_k_cu_74f0992d_2634386thrust24THRUST_300001_SM_1000_NS12placeholders2_6E - _ZN41_INTERNAL_68918d46_4_k_cu_74f0992d_2634384cuda3std6ranges3__45__cpo6cbeginE)
_ZN41_INTERNAL_68918d46_4_k_cu_74f0992d_2634384cuda3std6ranges3__45__cpo6cbeginE:
	.zero		1
	.type		_ZN41_INTERNAL_68918d46_4_k_cu_74f0992d_2634386thrust24THRUST_300001_SM_1000_NS12placeholders2_6E,@object
	.size		_ZN41_INTERNAL_68918d46_4_k_cu_74f0992d_2634386thrust24THRUST_300001_SM_1000_NS12placeholders2_6E,(_ZN41_INTERNAL_68918d46_4_k_cu_74f0992d_2634384cuda3std3__45__cpo7crbeginE - _ZN41_INTERNAL_68918d46_4_k_cu_74f0992d_2634386thrust24THRUST_300001_SM_1000_NS12placeholders2_6E)
_ZN41_INTERNAL_68918d46_4_k_cu_74f0992d_2634386thrust24THRUST_300001_SM_1000_NS12placeholders2_6E:
	.zero		1
	.type		_ZN41_INTERNAL_68918d46_4_k_cu_74f0992d_2634384cuda3std3__45__cpo7crbeginE,@object
	.size		_ZN41_INTERNAL_68918d46_4_k_cu_74f0992d_2634384cuda3std3__45__cpo7crbeginE,(_ZN41_INTERNAL_68918d46_4_k_cu_74f0992d_2634384cuda3std6ranges3__45__cpo4nextE - _ZN41_INTERNAL_68918d46_4_k_cu_74f0992d_2634384cuda3std3__45__cpo7crbeginE)
_ZN41_INTERNAL_68918d46_4_k_cu_74f0992d_2634384cuda3std3__45__cpo7crbeginE:
	.zero		1
	.type		_ZN41_INTERNAL_68918d46_4_k_cu_74f0992d_2634384cuda3std6ranges3__45__cpo4nextE,@object
	.size		_ZN41_INTERNAL_68918d46_4_k_cu_74f0992d_2634384cuda3std6ranges3__45__cpo4nextE,(_ZN41_INTERNAL_68918d46_4_k_cu_74f0992d_2634384cuda3std6ranges3__45__cpo4swapE - _ZN41_INTERNAL_68918d46_4_k_cu_74f0992d_2634384cuda3std6ranges3__45__cpo4nextE)
_ZN41_INTERNAL_68918d46_4_k_cu_74f0992d_2634384cuda3std6ranges3__45__cpo4nextE:
	.zero		1
	.type		_ZN41_INTERNAL_68918d46_4_k_cu_74f0992d_2634384cuda3std6ranges3__45__cpo4swapE,@object
	.size		_ZN41_INTERNAL_68918d46_4_k_cu_74f0992d_2634384cuda3std6ranges3__45__cpo4swapE,(_ZN41_INTERNAL_68918d46_4_k_cu_74f0992d_2634386thrust24THRUST_300001_SM_1000_NS8cuda_cub10par_nosyncE - _ZN41_INTERNAL_68918d46_4_k_cu_74f0992d_2634384cuda3std6ranges3__45__cpo4swapE)
_ZN41_INTERNAL_68918d46_4_k_cu_74f0992d_2634384cuda3std6ranges3__45__cpo4swapE:
	.zero		1
	.type		_ZN41_INTERNAL_68918d46_4_k_cu_74f0992d_2634386thrust24THRUST_300001_SM_1000_NS8cuda_cub10par_nosyncE,@object
	.size		_ZN41_INTERNAL_68918d46_4_k_cu_74f0992d_2634386thrust24THRUST_300001_SM_1000_NS8cuda_cub10par_nosyncE,(_ZN41_INTERNAL_68918d46_4_k_cu_74f0992d_2634386thrust24THRUST_300001_SM_1000_NS3seqE - _ZN41_INTERNAL_68918d46_4_k_cu_74f0992d_2634386thrust24THRUST_300001_SM_1000_NS8cuda_cub10par_nosyncE)
_ZN41_INTERNAL_68918d46_4_k_cu_74f0992d_2634386thrust24THRUST_300001_SM_1000_NS8cuda_cub10par_nosyncE:
	.zero		1
	.type		_ZN41_INTERNAL_68918d46_4_k_cu_74f0992d_2634386thrust24THRUST_300001_SM_1000_NS3seqE,@object
	.size		_ZN41_INTERNAL_68918d46_4_k_cu_74f0992d_2634386thrust24THRUST_300001_SM_1000_NS3seqE,(_ZN41_INTERNAL_68918d46_4_k_cu_74f0992d_2634384cuda3std3__420unreachable_sentinelE - _ZN41_INTERNAL_68918d46_4_k_cu_74f0992d_2634386thrust24THRUST_300001_SM_1000_NS3seqE)
_ZN41_INTERNAL_68918d46_4_k_cu_74f0992d_2634386thrust24THRUST_300001_SM_1000_NS3seqE:
	.zero		1
	.type		_ZN41_INTERNAL_68918d46_4_k_cu_74f0992d_2634384cuda3std3__420unreachable_sentinelE,@object
	.size		_ZN41_INTERNAL_68918d46_4_k_cu_74f0992d_2634384cuda3std3__420unreachable_sentinelE,(_ZN41_INTERNAL_68918d46_4_k_cu_74f0992d_2634384cuda3std6ranges3__45__cpo5ssizeE - _ZN41_INTERNAL_68918d46_4_k_cu_74f0992d_2634384cuda3std3__420unreachable_sentinelE)
_ZN41_INTERNAL_68918d46_4_k_cu_74f0992d_2634384cuda3std3__420unreachable_sentinelE:
	.zero		1
	.type		_ZN41_INTERNAL_68918d46_4_k_cu_74f0992d_2634384cuda3std6ranges3__45__cpo5ssizeE,@object
	.size		_ZN41_INTERNAL_68918d46_4_k_cu_74f0992d_2634384cuda3std6ranges3__45__cpo5ssizeE,(_ZN41_INTERNAL_68918d46_4_k_cu_74f0992d_2634386thrust24THRUST_300001_SM_1000_NS12placeholders2_3E - _ZN41_INTERNAL_68918d46_4_k_cu_74f0992d_2634384cuda3std6ranges3__45__cpo5ssizeE)
_ZN41_INTERNAL_68918d46_4_k_cu_74f0992d_2634384cuda3std6ranges3__45__cpo5ssizeE:
	.zero		1
	.type		_ZN41_INTERNAL_68918d46_4_k_cu_74f0992d_2634386thrust24THRUST_300001_SM_1000_NS12placeholders2_3E,@object
	.size		_ZN41_INTERNAL_68918d46_4_k_cu_74f0992d_2634386thrust24THRUST_300001_SM_1000_NS12placeholders2_3E,(_ZN41_INTERNAL_68918d46_4_k_cu_74f0992d_2634384cuda3std3__45__cpo4cendE - _ZN41_INTERNAL_68918d46_4_k_cu_74f0992d_2634386thrust24THRUST_300001_SM_1000_NS12placeholders2_3E)
_ZN41_INTERNAL_68918d46_4_k_cu_74f0992d_2634386thrust24THRUST_300001_SM_1000_NS12placeholders2_3E:
	.zero		1
	.type		_ZN41_INTERNAL_68918d46_4_k_cu_74f0992d_2634384cuda3std3__45__cpo4cendE,@object
	.size		_ZN41_INTERNAL_68918d46_4_k_cu_74f0992d_2634384cuda3std3__45__cpo4cendE,(_ZN41_INTERNAL_68918d46_4_k_cu_74f0992d_2634384cuda3std6ranges3__45__cpo4cendE - _ZN41_INTERNAL_68918d46_4_k_cu_74f0992d_2634384cuda3std3__45__cpo4cendE)
_ZN41_INTERNAL_68918d46_4_k_cu_74f0992d_2634384cuda3std3__45__cpo4cendE:
	.zero		1
	.type		_ZN41_INTERNAL_68918d46_4_k_cu_74f0992d_2634384cuda3std6ranges3__45__cpo4cendE,@object
	.size		_ZN41_INTERNAL_68918d46_4_k_cu_74f0992d_2634384cuda3std6ranges3__45__cpo4cendE,(_ZN41_INTERNAL_68918d46_4_k_cu_74f0992d_2634386thrust24THRUST_300001_SM_1000_NS12placeholders2_7E - _ZN41_INTERNAL_68918d46_4_k_cu_74f0992d_2634384cuda3std6ranges3__45__cpo4cendE)
_ZN41_INTERNAL_68918d46_4_k_cu_74f0992d_2634384cuda3std6ranges3__45__cpo4cendE:
	.zero		1
	.type		_ZN41_INTERNAL_68918d46_4_k_cu_74f0992d_2634386thrust24THRUST_300001_SM_1000_NS12placeholders2_7E,@object
	.size		_ZN41_INTERNAL_68918d46_4_k_cu_74f0992d_2634386thrust24THRUST_300001_SM_1000_NS12placeholders2_7E,(_ZN41_INTERNAL_68918d46_4_k_cu_74f0992d_2634384cuda3std3__45__cpo5crendE - _ZN41_INTERNAL_68918d46_4_k_cu_74f0992d_2634386thrust24THRUST_300001_SM_1000_NS12placeholders2_7E)
_ZN41_INTERNAL_68918d46_4_k_cu_74f0992d_2634386thrust24THRUST_300001_SM_1000_NS12placeholders2_7E:
	.zero		1
	.type		_ZN41_INTERNAL_68918d46_4_k_cu_74f0992d_2634384cuda3std3__45__cpo5crendE,@object
	.size		_ZN41_INTERNAL_68918d46_4_k_cu_74f0992d_2634384cuda3std3__45__cpo5crendE,(_ZN41_INTERNAL_68918d46_4_k_cu_74f0992d_2634384cuda3std6ranges3__45__cpo4prevE - _ZN41_INTERNAL_68918d46_4_k_cu_74f0992d_2634384cuda3std3__45__cpo5crendE)
_ZN41_INTERNAL_68918d46_4_k_cu_74f0992d_2634384cuda3std3__45__cpo5crendE:
	.zero		1
	.type		_ZN41_INTERNAL_68918d46_4_k_cu_74f0992d_2634384cuda3std6ranges3__45__cpo4prevE,@object
	.size		_ZN41_INTERNAL_68918d46_4_k_cu_74f0992d_2634384cuda3std6ranges3__45__cpo4prevE,(_ZN41_INTERNAL_68918d46_4_k_cu_74f0992d_2634384cuda3std6ranges3__45__cpo9iter_moveE - _ZN41_INTERNAL_68918d46_4_k_cu_74f0992d_2634384cuda3std6ranges3__45__cpo4prevE)
_ZN41_INTERNAL_68918d46_4_k_cu_74f0992d_2634384cuda3std6ranges3__45__cpo4prevE:
	.zero		1
	.type		_ZN41_INTERNAL_68918d46_4_k_cu_74f0992d_2634384cuda3std6ranges3__45__cpo9iter_moveE,@object
	.size		_ZN41_INTERNAL_68918d46_4_k_cu_74f0992d_2634384cuda3std6ranges3__45__cpo9iter_moveE,(_ZN41_INTERNAL_68918d46_4_k_cu_74f0992d_2634386thrust24THRUST_300001_SM_1000_NS6system6detail10sequential3seqE - _ZN41_INTERNAL_68918d46_4_k_cu_74f0992d_2634384cuda3std6ranges3__45__cpo9iter_moveE)
_ZN41_INTERNAL_68918d46_4_k_cu_74f0992d_2634384cuda3std6ranges3__45__cpo9iter_moveE:
	.zero		1
	.type		_ZN41_INTERNAL_68918d46_4_k_cu_74f0992d_2634386thrust24THRUST_300001_SM_1000_NS6system6detail10sequential3seqE,@object
	.size		_ZN41_INTERNAL_68918d46_4_k_cu_74f0992d_2634386thrust24THRUST_300001_SM_1000_NS6system6detail10sequential3seqE,(_ZN41_INTERNAL_68918d46_4_k_cu_74f0992d_2634386thrust24THRUST_300001_SM_1000_NS12placeholders2_9E - _ZN41_INTERNAL_68918d46_4_k_cu_74f0992d_2634386thrust24THRUST_300001_SM_1000_NS6system6detail10sequential3seqE)
_ZN41_INTERNAL_68918d46_4_k_cu_74f0992d_2634386thrust24THRUST_300001_SM_1000_NS6system6detail10sequential3seqE:
	.zero		1
	.type		_ZN41_INTERNAL_68918d46_4_k_cu_74f0992d_2634386thrust24THRUST_300001_SM_1000_NS12placeholders2_9E,@object
	.size		_ZN41_INTERNAL_68918d46_4_k_cu_74f0992d_2634386thrust24THRUST_300001_SM_1000_NS12placeholders2_9E,(_ZN41_INTERNAL_68918d46_4_k_cu_74f0992d_2634384cuda3std3__419piecewise_constructE - _ZN41_INTERNAL_68918d46_4_k_cu_74f0992d_2634386thrust24THRUST_300001_SM_1000_NS12placeholders2_9E)
_ZN41_INTERNAL_68918d46_4_k_cu_74f0992d_2634386thrust24THRUST_300001_SM_1000_NS12placeholders2_9E:
	.zero		1
	.type		_ZN41_INTERNAL_68918d46_4_k_cu_74f0992d_2634384cuda3std3__419piecewise_constructE,@object
	.size		_ZN41_INTERNAL_68918d46_4_k_cu_74f0992d_2634384cuda3std3__419piecewise_constructE,(_ZN41_INTERNAL_68918d46_4_k_cu_74f0992d_2634384cuda3std6ranges3__45__cpo5cdataE - _ZN41_INTERNAL_68918d46_4_k_cu_74f0992d_2634384cuda3std3__419piecewise_constructE)
_ZN41_INTERNAL_68918d46_4_k_cu_74f0992d_2634384cuda3std3__419piecewise_constructE:
	.zero		1
	.type		_ZN41_INTERNAL_68918d46_4_k_cu_74f0992d_2634384cuda3std6ranges3__45__cpo5cdataE,@object
	.size		_ZN41_INTERNAL_68918d46_4_k_cu_74f0992d_2634384cuda3std6ranges3__45__cpo5cdataE,(_ZN41_INTERNAL_68918d46_4_k_cu_74f0992d_2634386thrust24THRUST_300001_SM_1000_NS12placeholders2_1E - _ZN41_INTERNAL_68918d46_4_k_cu_74f0992d_2634384cuda3std6ranges3__45__cpo5cdataE)
_ZN41_INTERNAL_68918d46_4_k_cu_74f0992d_2634384cuda3std6ranges3__45__cpo5cdataE:
	.zero		1
	.type		_ZN41_INTERNAL_68918d46_4_k_cu_74f0992d_2634386thrust24THRUST_300001_SM_1000_NS12placeholders2_1E,@object
	.size		_ZN41_INTERNAL_68918d46_4_k_cu_74f0992d_2634386thrust24THRUST_300001_SM_1000_NS12placeholders2_1E,(_ZN41_INTERNAL_68918d46_4_k_cu_74f0992d_2634384cuda3std3__45__cpo3endE - _ZN41_INTERNAL_68918d46_4_k_cu_74f0992d_2634386thrust24THRUST_300001_SM_1000_NS12placeholders2_1E)
_ZN41_INTERNAL_68918d46_4_k_cu_74f0992d_2634386thrust24THRUST_300001_SM_1000_NS12placeholders2_1E:
	.zero		1
	.type		_ZN41_INTERNAL_68918d46_4_k_cu_74f0992d_2634384cuda3std3__45__cpo3endE,@object
	.size		_ZN41_INTERNAL_68918d46_4_k_cu_74f0992d_2634384cuda3std3__45__cpo3endE,(_ZN41_INTERNAL_68918d46_4_k_cu_74f0992d_2634384cuda3std6ranges3__45__cpo3endE - _ZN41_INTERNAL_68918d46_4_k_cu_74f0992d_2634384cuda3std3__45__cpo3endE)
_ZN41_INTERNAL_68918d46_4_k_cu_74f0992d_2634384cuda3std3__45__cpo3endE:
	.zero		1
	.type		_ZN41_INTERNAL_68918d46_4_k_cu_74f0992d_2634384cuda3std6ranges3__45__cpo3endE,@object
	.size		_ZN41_INTERNAL_68918d46_4_k_cu_74f0992d_2634384cuda3std6ranges3__45__cpo3endE,(_ZN41_INTERNAL_68918d46_4_k_cu_74f0992d_2634386thrust24THRUST_300001_SM_1000_NS12placeholders2_5E - _ZN41_INTERNAL_68918d46_4_k_cu_74f0992d_2634384cuda3std6ranges3__45__cpo3endE)
_ZN41_INTERNAL_68918d46_4_k_cu_74f0992d_2634384cuda3std6ranges3__45__cpo3endE:
	.zero		1
	.type		_ZN41_INTERNAL_68918d46_4_k_cu_74f0992d_2634386thrust24THRUST_300001_SM_1000_NS12placeholders2_5E,@object
	.size		_ZN41_INTERNAL_68918d46_4_k_cu_74f0992d_2634386thrust24THRUST_300001_SM_1000_NS12placeholders2_5E,(_ZN41_INTERNAL_68918d46_4_k_cu_74f0992d_2634384cuda3std3__45__cpo4rendE - _ZN41_INTERNAL_68918d46_4_k_cu_74f0992d_2634386thrust24THRUST_300001_SM_1000_NS12placeholders2_5E)
_ZN41_INTERNAL_68918d46_4_k_cu_74f0992d_2634386thrust24THRUST_300001_SM_1000_NS12placeholders2_5E:
	.zero		1
	.type		_ZN41_INTERNAL_68918d46_4_k_cu_74f0992d_2634384cuda3std3__45__cpo4rendE,@object
	.size		_ZN41_INTERNAL_68918d46_4_k_cu_74f0992d_2634384cuda3std3__45__cpo4rendE,(_ZN41_INTERNAL_68918d46_4_k_cu_74f0992d_2634384cuda3std6ranges3__45__cpo9iter_swapE - _ZN41_INTERNAL_68918d46_4_k_cu_74f0992d_2634384cuda3std3__45__cpo4rendE)
_ZN41_INTERNAL_68918d46_4_k_cu_74f0992d_2634384cuda3std3__45__cpo4rendE:
	.zero		1
	.type		_ZN41_INTERNAL_68918d46_4_k_cu_74f0992d_2634384cuda3std6ranges3__45__cpo9iter_swapE,@object
	.size		_ZN41_INTERNAL_68918d46_4_k_cu_74f0992d_2634384cuda3std6ranges3__45__cpo9iter_swapE,(_ZN41_INTERNAL_68918d46_4_k_cu_74f0992d_2634384cuda3std3__48unexpectE - _ZN41_INTERNAL_68918d46_4_k_cu_74f0992d_2634384cuda3std6ranges3__45__cpo9iter_swapE)
_ZN41_INTERNAL_68918d46_4_k_cu_74f0992d_2634384cuda3std6ranges3__45__cpo9iter_swapE:
	.zero		1
	.type		_ZN41_INTERNAL_68918d46_4_k_cu_74f0992d_2634384cuda3std3__48unexpectE,@object
	.size		_ZN41_INTERNAL_68918d46_4_k_cu_74f0992d_2634384cuda3std3__48unexpectE,(_ZN41_INTERNAL_68918d46_4_k_cu_74f0992d_2634386thrust24THRUST_300001_SM_1000_NS8cuda_cub3parE - _ZN41_INTERNAL_68918d46_4_k_cu_74f0992d_2634384cuda3std3__48unexpectE)
_ZN41_INTERNAL_68918d46_4_k_cu_74f0992d_2634384cuda3std3__48unexpectE:
	.zero		1
	.type		_ZN41_INTERNAL_68918d46_4_k_cu_74f0992d_2634386thrust24THRUST_300001_SM_1000_NS8cuda_cub3parE,@object
	.size		_ZN41_INTERNAL_68918d46_4_k_cu_74f0992d_2634386thrust24THRUST_300001_SM_1000_NS8cuda_cub3parE,(.L_29 - _ZN41_INTERNAL_68918d46_4_k_cu_74f0992d_2634386thrust24THRUST_300001_SM_1000_NS8cuda_cub3parE)
_ZN41_INTERNAL_68918d46_4_k_cu_74f0992d_2634386thrust24THRUST_300001_SM_1000_NS8cuda_cub3parE:
	.zero		1
.L_29:


//--------------------- .nv.constant0._ZN3cub18CUB_300001_SM_10006detail11EmptyKernelIvEEvv --------------------------
	.section	.nv.constant0._ZN3cub18CUB_300001_SM_10006detail11EmptyKernelIvEEvv,"a",@progbits
	.sectionflags	@""
	.align	4
.nv.constant0._ZN3cub18CUB_300001_SM_10006detail11EmptyKernelIvEEvv:
	.zero		896


//--------------------- SYMBOLS --------------------------

	.type		.nv.reservedSmem.offset0,@object
	.size		.nv.reservedSmem.offset0,0x4
